//
// Generated by NVIDIA NVVM Compiler
//
// Compiler Build ID: CL-36424714
// Cuda compilation tools, release 13.0, V13.0.88
// Based on NVVM 20.0.0
//

.version 9.0
.target sm_100
.address_size 64

	// .globl	_Z14globalFunctioniPi

.visible .entry _Z14globalFunctioniPi(
	.param .u32 _Z14globalFunctioniPi_param_0,
	.param .u64 .ptr .align 1 _Z14globalFunctioniPi_param_1
)
{
	.reg .pred 	%p<2>;
	.reg .b32 	%r<8>;
	.reg .b64 	%rd<3>;

	ld.param.u32 	%r1, [_Z14globalFunctioniPi_param_0];
	ld.param.u64 	%rd1, [_Z14globalFunctioniPi_param_1];
	mov.u32 	%r2, %tid.x;
	mov.u32 	%r3, %ctaid.x;
	mov.u32 	%r4, %ntid.x;
	mad.lo.s32 	%r5, %r3, %r4, %r2;
	setp.gt.s32 	%p1, %r5, 0;
	@%p1 bra 	$L__BB0_2;
	cvta.to.global.u64 	%rd2, %rd1;
	shl.b32 	%r6, %r1, 1;
	add.s32 	%r7, %r6, %r1;
	st.global.u32 	[%rd2], %r7;
$L__BB0_2:
	ret;

}


// ===== COMPILED SASS (sm_100) =====

	.target	sm_100

	.elftype	@"ET_EXEC"


//--------------------- .note.nv.tkinfo           --------------------------
	.section	.note.nv.tkinfo,"",@"SHT_NOTE"
	.sectionflags	@"SHF_NOTE_NV_TKINFO"
	.tkinfo
        /*0018*/ 	.word	0x00000002
        /*0030*/ 	.string	""
        /*0030*/ 	.string	"ptxas"
        /*0030*/ 	.string	"Cuda compilation tools, release 13.0, V13.0.88"
        /*0030*/ 	.string	"Build cuda_13.0.r13.0/compiler.36424714_0"
        /*0030*/ 	.string	"-arch sm_100 -m 64 "



//--------------------- .note.nv.cuinfo           --------------------------
	.section	.note.nv.cuinfo,"",@"SHT_NOTE"
	.sectionflags	@"SHF_NOTE_NV_CUINFO"
        /*0018*/ 	.short	0x0002
        /*001a*/ 	.short	0x0064
        /*001c*/ 	.short	0x0082
	.zero		2


//--------------------- .nv.info                  --------------------------
	.section	.nv.info,"",@"SHT_CUDA_INFO"
	.align	4


	//----- nvinfo : EIATTR_REGCOUNT
	.align		4
        /*0000*/ 	.byte	0x04, 0x2f
        /*0002*/ 	.short	(.L_1 - .L_0)
	.align		4
.L_0:
        /*0004*/ 	.word	index@(_Z14globalFunctioniPi)
        /*0008*/ 	.word	0x00000008


	//----- nvinfo : EIATTR_FRAME_SIZE
	.align		4
.L_1:
        /*000c*/ 	.byte	0x04, 0x11
        /*000e*/ 	.short	(.L_3 - .L_2)
	.align		4
.L_2:
        /*0010*/ 	.word	index@(_Z14globalFunctioniPi)
        /*0014*/ 	.word	0x00000000


	//----- nvinfo : EIATTR_MIN_STACK_SIZE
	.align		4
.L_3:
        /*0018*/ 	.byte	0x04, 0x12
        /*001a*/ 	.short	(.L_5 - .L_4)
	.align		4
.L_4:
        /*001c*/ 	.word	index@(_Z14globalFunctioniPi)
        /*0020*/ 	.word	0x00000000
.L_5:


//--------------------- .nv.compat                --------------------------
	.section	.nv.compat,"",@"SHT_CUDA_COMPAT_INFO"
	.align	4
        /*0000*/ 	.byte	0x02, 0x09, 0x00, 0x00, 0x02, 0x02, 0x01, 0x00, 0x02, 0x05, 0x05, 0x00, 0x03, 0x07, 0x01, 0x01
        /*0010*/ 	.byte	0x02, 0x03, 0x00, 0x00, 0x02, 0x06, 0x01, 0x00, 0x04, 0x0b, 0x08, 0x00, 0x09, 0x00, 0x00, 0x00
        /*0020*/ 	.byte	0x00, 0x00, 0x00, 0x00


//--------------------- .nv.info._Z14globalFunctioniPi --------------------------
	.section	.nv.info._Z14globalFunctioniPi,"",@"SHT_CUDA_INFO"
	.sectionflags	@""
	.align	4


	//----- nvinfo : EIATTR_CUDA_API_VERSION
	.align		4
        /*0000*/ 	.byte	0x04, 0x37
        /*0002*/ 	.short	(.L_7 - .L_6)
.L_6:
        /*0004*/ 	.word	0x00000082


	//----- nvinfo : EIATTR_KPARAM_INFO
	.align		4
.L_7:
        /*0008*/ 	.byte	0x04, 0x17
        /*000a*/ 	.short	(.L_9 - .L_8)
.L_8:
        /*000c*/ 	.word	0x00000000
        /*0010*/ 	.short	0x0001
        /*0012*/ 	.short	0x0008
        /*0014*/ 	.byte	0x00, 0xf5, 0x21, 0x00


	//----- nvinfo : EIATTR_KPARAM_INFO
	.align		4
.L_9:
        /*0018*/ 	.byte	0x04, 0x17
        /*001a*/ 	.short	(.L_11 - .L_10)
.L_10:
        /*001c*/ 	.word	0x00000000
        /*0020*/ 	.short	0x0000
        /*0022*/ 	.short	0x0000
        /*0024*/ 	.byte	0x00, 0xf0, 0x11, 0x00


	//----- nvinfo : EIATTR_SPARSE_MMA_MASK
	.align		4
.L_11:
        /*0028*/ 	.byte	0x03, 0x50
        /*002a*/ 	.short	0x0000


	//----- nvinfo : EIATTR_MAXREG_COUNT
	.align		4
        /*002c*/ 	.byte	0x03, 0x1b
        /*002e*/ 	.short	0x00ff


	//----- nvinfo : EIATTR_MERCURY_ISA_VERSION
	.align		4
        /*0030*/ 	.byte	0x03, 0x5f
        /*0032*/ 	.short	0x0101


	//----- nvinfo : EIATTR_VRC_CTA_INIT_COUNT
	.align		4
        /*0034*/ 	.byte	0x02, 0x4a
	.zero		1
	.zero		1


	//----- nvinfo : EIATTR_EXIT_INSTR_OFFSETS
	.align		4
        /*0038*/ 	.byte	0x04, 0x1c
        /*003a*/ 	.short	(.L_13 - .L_12)


	//   ....[0]....
.L_12:
        /*003c*/ 	.word	0x00000060


	//   ....[1]....
        /*0040*/ 	.word	0x000000c0


	//----- nvinfo : EIATTR_CBANK_PARAM_SIZE
	.align		4
.L_13:
        /*0044*/ 	.byte	0x03, 0x19
        /*0046*/ 	.short	0x0010


	//----- nvinfo : EIATTR_PARAM_CBANK
	.align		4
        /*0048*/ 	.byte	0x04, 0x0a
        /*004a*/ 	.short	(.L_15 - .L_14)
	.align		4
.L_14:
        /*004c*/ 	.word	index@(.nv.constant0._Z14globalFunctioniPi)
        /*0050*/ 	.short	0x0380
        /*0052*/ 	.short	0x0010


	//----- nvinfo : EIATTR_SW_WAR
	.align		4
.L_15:
        /*0054*/ 	.byte	0x04, 0x36
        /*0056*/ 	.short	(.L_17 - .L_16)
.L_16:
        /*0058*/ 	.word	0x00000008
.L_17:


//--------------------- .nv.callgraph             --------------------------
	.section	.nv.callgraph,"",@"SHT_CUDA_CALLGRAPH"
	.align	4
	.sectionentsize	8
	.align		4
        /*0000*/ 	.word	0x00000000
	.align		4
        /*0004*/ 	.word	0xffffffff
	.align		4
        /*0008*/ 	.word	0x00000000
	.align		4
        /*000c*/ 	.word	0xfffffffe
	.align		4
        /*0010*/ 	.word	0x00000000
	.align		4
        /*0014*/ 	.word	0xfffffffd
	.align		4
        /*0018*/ 	.word	0x00000000
	.align		4
        /*001c*/ 	.word	0xfffffffc


//--------------------- .text._Z14globalFunctioniPi --------------------------
	.section	.text._Z14globalFunctioniPi,"ax",@progbits
	.align	128
        .global         _Z14globalFunctioniPi
        .type           _Z14globalFunctioniPi,@function
        .size           _Z14globalFunctioniPi,(.L_x_1 - _Z14globalFunctioniPi)
        .other          _Z14globalFunctioniPi,@"STO_CUDA_ENTRY STV_DEFAULT"
_Z14globalFunctioniPi:
.text._Z14globalFunctioniPi:
[----:B------:R-:W-:Y:S01]  /*0000*/  LDC R1, c[0x0][0x37c] ;  /* 0x0000df00ff017b82 */ /* 0x000fe20000000800 */
[----:B------:R-:W0:Y:S07]  /*0010*/  S2R R0, SR_TID.X ;  /* 0x0000000000007919 */ /* 0x000e2e0000002100 */
[----:B------:R-:W0:Y:S08]  /*0020*/  S2UR UR4, SR_CTAID.X ;  /* 0x00000000000479c3 */ /* 0x000e300000002500 */
[----:B------:R-:W0:Y:S02]  /*0030*/  LDC R3, c[0x0][0x360] ;  /* 0x0000d800ff037b82 */ /* 0x000e240000000800 */
[----:B0-----:R-:W-:-:S05]  /*0040*/  IMAD R0, R3, UR4, R0 ;  /* 0x0000000403007c24 */ /* 0x001fca000f8e0200 */
[----:B------:R-:W-:-:S13]  /*0050*/  ISETP.GT.AND P0, PT, R0, RZ, PT ;  /* 0x000000ff0000720c */ /* 0x000fda0003f04270 */
[----:B------:R-:W-:Y:S05]  /*0060*/  @P0 EXIT ;  /* 0x000000000000094d */ /* 0x000fea0003800000 */
[----:B------:R-:W0:Y:S01]  /*0070*/  LDC R5, c[0x0][0x380] ;  /* 0x0000e000ff057b82 */ /* 0x000e220000000800 */
[----:B------:R-:W1:Y:S07]  /*0080*/  LDCU.64 UR4, c[0x0][0x358] ;  /* 0x00006b00ff0477ac */ /* 0x000e6e0008000a00 */
[----:B------:R-:W1:Y:S01]  /*0090*/  LDC.64 R2, c[0x0][0x388] ;  /* 0x0000e200ff027b82 */ /* 0x000e620000000a00 */
[----:B0-----:R-:W-:-:S05]  /*00a0*/  LEA R5, R5, R5, 0x1 ;  /* 0x0000000505057211 */ /* 0x001fca00078e08ff */
[----:B-1----:R-:W-:Y:S01]  /*00b0*/  STG.E desc[UR4][R2.64], R5 ;  /* 0x0000000502007986 */ /* 0x002fe2000c101904 */
[----:B------:R-:W-:Y:S05]  /*00c0*/  EXIT ;  /* 0x000000000000794d */ /* 0x000fea0003800000 */
.L_x_0:
[----:B------:R-:W-:-:S00]  /*00d0*/  BRA `(.L_x_0) ;  /* 0xfffffffc00fc7947 */ /* 0x000fc0000383ffff */
[----:B------:R-:W-:-:S00]  /*00e0*/  NOP ;  /* 0x0000000000007918 */ /* 0x000fc00000000000 */
        /* <DEDUP_REMOVED lines=9> */
.L_x_1:


//--------------------- .nv.shared.reserved.0     --------------------------
	.section	.nv.shared.reserved.0,"aw",@nobits
	.weak		__nv_reservedSMEM_offset_0_alias
	.size		__nv_reservedSMEM_offset_0_alias, 0, 64
	.other		__nv_reservedSMEM_offset_0_alias,@"STO_CUDA_RESERVED_SHARED STV_DEFAULT"
__nv_reservedSMEM_offset_0_alias:
	.zero		0
	.zero		64


//--------------------- .nv.constant0._Z14globalFunctioniPi --------------------------
	.section	.nv.constant0._Z14globalFunctioniPi,"a",@progbits
	.sectionflags	@""
	.align	4
.nv.constant0._Z14globalFunctioniPi:
	.zero		912


//--------------------- SYMBOLS --------------------------

	.type		.nv.reservedSmem.offset0,@object
	.size		.nv.reservedSmem.offset0,0x4
